//
// Generated by NVIDIA NVVM Compiler
//
// Compiler Build ID: CL-36424714
// Cuda compilation tools, release 13.0, V13.0.88
// Based on NVVM 20.0.0
//

.version 9.0
.target sm_100
.address_size 64

	// .globl	_Z9vectorSubPKfS0_Pfi

.visible .entry _Z9vectorSubPKfS0_Pfi(
	.param .u64 .ptr .align 1 _Z9vectorSubPKfS0_Pfi_param_0,
	.param .u64 .ptr .align 1 _Z9vectorSubPKfS0_Pfi_param_1,
	.param .u64 .ptr .align 1 _Z9vectorSubPKfS0_Pfi_param_2,
	.param .u32 _Z9vectorSubPKfS0_Pfi_param_3
)
{
	.reg .pred 	%p<2>;
	.reg .b32 	%r<6>;
	.reg .b32 	%f<4>;
	.reg .b64 	%rd<11>;

	ld.param.u64 	%rd1, [_Z9vectorSubPKfS0_Pfi_param_0];
	ld.param.u64 	%rd2, [_Z9vectorSubPKfS0_Pfi_param_1];
	ld.param.u64 	%rd3, [_Z9vectorSubPKfS0_Pfi_param_2];
	ld.param.u32 	%r2, [_Z9vectorSubPKfS0_Pfi_param_3];
	mov.u32 	%r3, %ctaid.x;
	mov.u32 	%r4, %ntid.x;
	mov.u32 	%r5, %tid.x;
	mad.lo.s32 	%r1, %r3, %r4, %r5;
	setp.ge.s32 	%p1, %r1, %r2;
	@%p1 bra 	$L__BB0_2;
	cvta.to.global.u64 	%rd4, %rd1;
	cvta.to.global.u64 	%rd5, %rd2;
	cvta.to.global.u64 	%rd6, %rd3;
	mul.wide.s32 	%rd7, %r1, 4;
	add.s64 	%rd8, %rd4, %rd7;
	ld.global.f32 	%f1, [%rd8];
	add.s64 	%rd9, %rd5, %rd7;
	ld.global.f32 	%f2, [%rd9];
	sub.f32 	%f3, %f1, %f2;
	add.s64 	%rd10, %rd6, %rd7;
	st.global.f32 	[%rd10], %f3;
$L__BB0_2:
	ret;

}


// ===== COMPILED SASS (sm_100) =====

	.target	sm_100

	.elftype	@"ET_EXEC"


//--------------------- .note.nv.tkinfo           --------------------------
	.section	.note.nv.tkinfo,"",@"SHT_NOTE"
	.sectionflags	@"SHF_NOTE_NV_TKINFO"
	.tkinfo
        /*0018*/ 	.word	0x00000002
        /*0030*/ 	.string	""
        /*0030*/ 	.string	"ptxas"
        /*0030*/ 	.string	"Cuda compilation tools, release 13.0, V13.0.88"
        /*0030*/ 	.string	"Build cuda_13.0.r13.0/compiler.36424714_0"
        /*0030*/ 	.string	"-arch sm_100 -m 64 "



//--------------------- .note.nv.cuinfo           --------------------------
	.section	.note.nv.cuinfo,"",@"SHT_NOTE"
	.sectionflags	@"SHF_NOTE_NV_CUINFO"
        /*0018*/ 	.short	0x0002
        /*001a*/ 	.short	0x0064
        /*001c*/ 	.short	0x0082
	.zero		2


//--------------------- .nv.info                  --------------------------
	.section	.nv.info,"",@"SHT_CUDA_INFO"
	.align	4


	//----- nvinfo : EIATTR_REGCOUNT
	.align		4
        /*0000*/ 	.byte	0x04, 0x2f
        /*0002*/ 	.short	(.L_1 - .L_0)
	.align		4
.L_0:
        /*0004*/ 	.word	index@(_Z9vectorSubPKfS0_Pfi)
        /*0008*/ 	.word	0x0000000c


	//----- nvinfo : EIATTR_FRAME_SIZE
	.align		4
.L_1:
        /*000c*/ 	.byte	0x04, 0x11
        /*000e*/ 	.short	(.L_3 - .L_2)
	.align		4
.L_2:
        /*0010*/ 	.word	index@(_Z9vectorSubPKfS0_Pfi)
        /*0014*/ 	.word	0x00000000


	//----- nvinfo : EIATTR_MIN_STACK_SIZE
	.align		4
.L_3:
        /*0018*/ 	.byte	0x04, 0x12
        /*001a*/ 	.short	(.L_5 - .L_4)
	.align		4
.L_4:
        /*001c*/ 	.word	index@(_Z9vectorSubPKfS0_Pfi)
        /*0020*/ 	.word	0x00000000
.L_5:


//--------------------- .nv.compat                --------------------------
	.section	.nv.compat,"",@"SHT_CUDA_COMPAT_INFO"
	.align	4
        /*0000*/ 	.byte	0x02, 0x09, 0x00, 0x00, 0x02, 0x02, 0x01, 0x00, 0x02, 0x05, 0x05, 0x00, 0x03, 0x07, 0x01, 0x01
        /*0010*/ 	.byte	0x02, 0x03, 0x00, 0x00, 0x02, 0x06, 0x01, 0x00, 0x04, 0x0b, 0x08, 0x00, 0x09, 0x00, 0x00, 0x00
        /*0020*/ 	.byte	0x00, 0x00, 0x00, 0x00


//--------------------- .nv.info._Z9vectorSubPKfS0_Pfi --------------------------
	.section	.nv.info._Z9vectorSubPKfS0_Pfi,"",@"SHT_CUDA_INFO"
	.sectionflags	@""
	.align	4


	//----- nvinfo : EIATTR_CUDA_API_VERSION
	.align		4
        /*0000*/ 	.byte	0x04, 0x37
        /*0002*/ 	.short	(.L_7 - .L_6)
.L_6:
        /*0004*/ 	.word	0x00000082


	//----- nvinfo : EIATTR_KPARAM_INFO
	.align		4
.L_7:
        /*0008*/ 	.byte	0x04, 0x17
        /*000a*/ 	.short	(.L_9 - .L_8)
.L_8:
        /*000c*/ 	.word	0x00000000
        /*0010*/ 	.short	0x0003
        /*0012*/ 	.short	0x0018
        /*0014*/ 	.byte	0x00, 0xf0, 0x11, 0x00


	//----- nvinfo : EIATTR_KPARAM_INFO
	.align		4
.L_9:
        /*0018*/ 	.byte	0x04, 0x17
        /*001a*/ 	.short	(.L_11 - .L_10)
.L_10:
        /*001c*/ 	.word	0x00000000
        /*0020*/ 	.short	0x0002
        /*0022*/ 	.short	0x0010
        /*0024*/ 	.byte	0x00, 0xf5, 0x21, 0x00


	//----- nvinfo : EIATTR_KPARAM_INFO
	.align		4
.L_11:
        /*0028*/ 	.byte	0x04, 0x17
        /*002a*/ 	.short	(.L_13 - .L_12)
.L_12:
        /*002c*/ 	.word	0x00000000
        /*0030*/ 	.short	0x0001
        /*0032*/ 	.short	0x0008
        /*0034*/ 	.byte	0x00, 0xf5, 0x21, 0x00


	//----- nvinfo : EIATTR_KPARAM_INFO
	.align		4
.L_13:
        /*0038*/ 	.byte	0x04, 0x17
        /*003a*/ 	.short	(.L_15 - .L_14)
.L_14:
        /*003c*/ 	.word	0x00000000
        /*0040*/ 	.short	0x0000
        /*0042*/ 	.short	0x0000
        /*0044*/ 	.byte	0x00, 0xf5, 0x21, 0x00


	//----- nvinfo : EIATTR_SPARSE_MMA_MASK
	.align		4
.L_15:
        /*0048*/ 	.byte	0x03, 0x50
        /*004a*/ 	.short	0x0000


	//----- nvinfo : EIATTR_MAXREG_COUNT
	.align		4
        /*004c*/ 	.byte	0x03, 0x1b
        /*004e*/ 	.short	0x00ff


	//----- nvinfo : EIATTR_MERCURY_ISA_VERSION
	.align		4
        /*0050*/ 	.byte	0x03, 0x5f
        /*0052*/ 	.short	0x0101


	//----- nvinfo : EIATTR_VRC_CTA_INIT_COUNT
	.align		4
        /*0054*/ 	.byte	0x02, 0x4a
	.zero		1
	.zero		1


	//----- nvinfo : EIATTR_EXIT_INSTR_OFFSETS
	.align		4
        /*0058*/ 	.byte	0x04, 0x1c
        /*005a*/ 	.short	(.L_17 - .L_16)


	//   ....[0]....
.L_16:
        /*005c*/ 	.word	0x00000070


	//   ....[1]....
        /*0060*/ 	.word	0x00000130


	//----- nvinfo : EIATTR_CBANK_PARAM_SIZE
	.align		4
.L_17:
        /*0064*/ 	.byte	0x03, 0x19
        /*0066*/ 	.short	0x001c


	//----- nvinfo : EIATTR_PARAM_CBANK
	.align		4
        /*0068*/ 	.byte	0x04, 0x0a
        /*006a*/ 	.short	(.L_19 - .L_18)
	.align		4
.L_18:
        /*006c*/ 	.word	index@(.nv.constant0._Z9vectorSubPKfS0_Pfi)
        /*0070*/ 	.short	0x0380
        /*0072*/ 	.short	0x001c


	//----- nvinfo : EIATTR_SW_WAR
	.align		4
.L_19:
        /*0074*/ 	.byte	0x04, 0x36
        /*0076*/ 	.short	(.L_21 - .L_20)
.L_20:
        /*0078*/ 	.word	0x00000008
.L_21:


//--------------------- .nv.callgraph             --------------------------
	.section	.nv.callgraph,"",@"SHT_CUDA_CALLGRAPH"
	.align	4
	.sectionentsize	8
	.align		4
        /*0000*/ 	.word	0x00000000
	.align		4
        /*0004*/ 	.word	0xffffffff
	.align		4
        /*0008*/ 	.word	0x00000000
	.align		4
        /*000c*/ 	.word	0xfffffffe
	.align		4
        /*0010*/ 	.word	0x00000000
	.align		4
        /*0014*/ 	.word	0xfffffffd
	.align		4
        /*0018*/ 	.word	0x00000000
	.align		4
        /*001c*/ 	.word	0xfffffffc


//--------------------- .text._Z9vectorSubPKfS0_Pfi --------------------------
	.section	.text._Z9vectorSubPKfS0_Pfi,"ax",@progbits
	.align	128
        .global         _Z9vectorSubPKfS0_Pfi
        .type           _Z9vectorSubPKfS0_Pfi,@function
        .size           _Z9vectorSubPKfS0_Pfi,(.L_x_1 - _Z9vectorSubPKfS0_Pfi)
        .other          _Z9vectorSubPKfS0_Pfi,@"STO_CUDA_ENTRY STV_DEFAULT"
_Z9vectorSubPKfS0_Pfi:
.text._Z9vectorSubPKfS0_Pfi:
[----:B------:R-:W-:Y:S01]  /*0000*/  LDC R1, c[0x0][0x37c] ;  /* 0x0000df00ff017b82 */ /* 0x000fe20000000800 */
[----:B------:R-:W0:Y:S07]  /*0010*/  S2R R0, SR_TID.X ;  /* 0x0000000000007919 */ /* 0x000e2e0000002100 */
[----:B------:R-:W0:Y:S01]  /*0020*/  S2UR UR4, SR_CTAID.X ;  /* 0x00000000000479c3 */ /* 0x000e220000002500 */
[----:B------:R-:W1:Y:S07]  /*0030*/  LDCU UR5, c[0x0][0x398] ;  /* 0x00007300ff0577ac */ /* 0x000e6e0008000800 */
[----:B------:R-:W0:Y:S02]  /*0040*/  LDC R9, c[0x0][0x360] ;  /* 0x0000d800ff097b82 */ /* 0x000e240000000800 */
[----:B0-----:R-:W-:-:S05]  /*0050*/  IMAD R9, R9, UR4, R0 ;  /* 0x0000000409097c24 */ /* 0x001fca000f8e0200 */
[----:B-1----:R-:W-:-:S13]  /*0060*/  ISETP.GE.AND P0, PT, R9, UR5, PT ;  /* 0x0000000509007c0c */ /* 0x002fda000bf06270 */
[----:B------:R-:W-:Y:S05]  /*0070*/  @P0 EXIT ;  /* 0x000000000000094d */ /* 0x000fea0003800000 */
[----:B------:R-:W0:Y:S01]  /*0080*/  LDC.64 R2, c[0x0][0x380] ;  /* 0x0000e000ff027b82 */ /* 0x000e220000000a00 */
[----:B------:R-:W1:Y:S07]  /*0090*/  LDCU.64 UR4, c[0x0][0x358] ;  /* 0x00006b00ff0477ac */ /* 0x000e6e0008000a00 */
[----:B------:R-:W2:Y:S08]  /*00a0*/  LDC.64 R4, c[0x0][0x388] ;  /* 0x0000e200ff047b82 */ /* 0x000eb00000000a00 */
[----:B------:R-:W3:Y:S01]  /*00b0*/  LDC.64 R6, c[0x0][0x390] ;  /* 0x0000e400ff067b82 */ /* 0x000ee20000000a00 */
[----:B0-----:R-:W-:-:S06]  /*00c0*/  IMAD.WIDE R2, R9, 0x4, R2 ;  /* 0x0000000409027825 */ /* 0x001fcc00078e0202 */
[----:B-1----:R-:W4:Y:S01]  /*00d0*/  LDG.E R2, desc[UR4][R2.64] ;  /* 0x0000000402027981 */ /* 0x002f22000c1e1900 */
[----:B--2---:R-:W-:-:S06]  /*00e0*/  IMAD.WIDE R4, R9, 0x4, R4 ;  /* 0x0000000409047825 */ /* 0x004fcc00078e0204 */
[----:B------:R-:W4:Y:S01]  /*00f0*/  LDG.E R5, desc[UR4][R4.64] ;  /* 0x0000000404057981 */ /* 0x000f22000c1e1900 */
[----:B---3--:R-:W-:-:S04]  /*0100*/  IMAD.WIDE R6, R9, 0x4, R6 ;  /* 0x0000000409067825 */ /* 0x008fc800078e0206 */
[----:B----4-:R-:W-:-:S05]  /*0110*/  FADD R9, R2, -R5 ;  /* 0x8000000502097221 */ /* 0x010fca0000000000 */
[----:B------:R-:W-:Y:S01]  /*0120*/  STG.E desc[UR4][R6.64], R9 ;  /* 0x0000000906007986 */ /* 0x000fe2000c101904 */
[----:B------:R-:W-:Y:S05]  /*0130*/  EXIT ;  /* 0x000000000000794d */ /* 0x000fea0003800000 */
.L_x_0:
[----:B------:R-:W-:-:S00]  /*0140*/  BRA `(.L_x_0) ;  /* 0xfffffffc00fc7947 */ /* 0x000fc0000383ffff */
[----:B------:R-:W-:-:S00]  /*0150*/  NOP ;  /* 0x0000000000007918 */ /* 0x000fc00000000000 */
        /* <DEDUP_REMOVED lines=10> */
.L_x_1:


//--------------------- .nv.shared.reserved.0     --------------------------
	.section	.nv.shared.reserved.0,"aw",@nobits
	.weak		__nv_reservedSMEM_offset_0_alias
	.size		__nv_reservedSMEM_offset_0_alias, 0, 64
	.other		__nv_reservedSMEM_offset_0_alias,@"STO_CUDA_RESERVED_SHARED STV_DEFAULT"
__nv_reservedSMEM_offset_0_alias:
	.zero		0
	.zero		64


//--------------------- .nv.constant0._Z9vectorSubPKfS0_Pfi --------------------------
	.section	.nv.constant0._Z9vectorSubPKfS0_Pfi,"a",@progbits
	.sectionflags	@""
	.align	4
.nv.constant0._Z9vectorSubPKfS0_Pfi:
	.zero		924


//--------------------- SYMBOLS --------------------------

	.type		.nv.reservedSmem.offset0,@object
	.size		.nv.reservedSmem.offset0,0x4
